	.version 1.1
	.target compute_10, map_f64_to_f32
	// compiled with /home/mmurphy/sw/compiler/gpgpu/open64/src/targia3264_nvisa/lib//be
	// nvopencc built on 2008-02-15

	.reg .u32 %ra<17>;
	.reg .u64 %rda<17>;
	.reg .f32 %fa<17>;
	.reg .f64 %fda<17>;
	.reg .u32 %rv<5>;
	.reg .u64 %rdv<5>;
	.reg .f32 %fv<5>;
	.reg .f64 %fdv<5>;


	//-----------------------------------------------------------
	// Compiling cvt.i (/tmp/ccBI#.QbyrYY)
	//-----------------------------------------------------------

	//-----------------------------------------------------------
	// Options:
	//-----------------------------------------------------------
	//  Target:ptx, ISA:compute_10, Endian:little, Pointer Size:64
	//  -O3	(Optimization level)
	//  -g0	(Debug level)
	//  -m2	(Report advisories)
	//-----------------------------------------------------------

	.file	1	"cvt.i"

	.global .u64 out;

	.entry test
	{
	.reg .u32 %r<9>;
	.reg .u64 %rd<4>;
	.reg .pred %p<4>;
	.param .u32 __cudaparm_test_tx;
	.loc	1	5	0
$LBB1_test:
	ld.param.u32 	%r1, [__cudaparm_test_tx];	// id:20 __cudaparm_test_tx+0x0
	and.b32 	%r2, %r1, 63;        	// 
	mov.s32 	%r3, 1;              	// 
	setp.lt.u32 	%p1, %r2, %r3;   	// 
	mov.u64 	%rd1, 1;             	// 
	@%p1 bra 	$Lt_0_9;            	// 
	mov.s32 	%r4, %r2;            	// 
	mov.u64 	%rd2, 1;             	// 
	add.u32 	%r5, %r2, 1;         	// 
	mov.u32 	%r6, 1;              	// 
	mov.s32 	%r7, %r4;            	// 
$Lt_0_7:
 //<loop> Loop body line 5, nesting depth: 1, estimated iterations: unknown
	.loc	1	12	0
	mul.lo.u64 	%rd1, %rd2, %rd1; 	// 
	add.u32 	%r6, %r6, 1;         	// 
	add.u64 	%rd2, %rd2, 1;       	// 
	setp.ne.u32 	%p2, %r5, %r6;   	// 
	@%p2 bra 	$Lt_0_7;            	// 
	bra.uni 	$Lt_0_5;             	// 
$Lt_0_9:
$Lt_0_5:
	.loc	1	15	0
	st.global.u64 	[out], %rd1;   	// id:21 out+0x0
	.loc	1	16	0
	exit;                         	// 
$LDWend_test:
	} // test



// ===== COMPILED SASS (sm_100) =====

	.target	sm_100

	.elftype	@"ET_EXEC"


//--------------------- .note.nv.tkinfo           --------------------------
	.section	.note.nv.tkinfo,"",@"SHT_NOTE"
	.sectionflags	@"SHF_NOTE_NV_TKINFO"
	.tkinfo
        /*0018*/ 	.word	0x00000002
        /*0030*/ 	.string	""
        /*0030*/ 	.string	"ptxas"
        /*0030*/ 	.string	"Cuda compilation tools, release 13.0, V13.0.88"
        /*0030*/ 	.string	"Build cuda_13.0.r13.0/compiler.36424714_0"
        /*0030*/ 	.string	"-arch sm_100 "



//--------------------- .note.nv.cuinfo           --------------------------
	.section	.note.nv.cuinfo,"",@"SHT_NOTE"
	.sectionflags	@"SHF_NOTE_NV_CUINFO"
        /*0018*/ 	.short	0x0002
        /*001a*/ 	.short	0x000a
        /*001c*/ 	.short	0x0082
	.zero		2


//--------------------- .nv.info                  --------------------------
	.section	.nv.info,"",@"SHT_CUDA_INFO"
	.align	4


	//----- nvinfo : EIATTR_REGCOUNT
	.align		4
        /*0000*/ 	.byte	0x04, 0x2f
        /*0002*/ 	.short	(.L_2 - .L_1)
	.align		4
.L_1:
        /*0004*/ 	.word	index@(test)
        /*0008*/ 	.word	0x00000006


	//----- nvinfo : EIATTR_FRAME_SIZE
	.align		4
.L_2:
        /*000c*/ 	.byte	0x04, 0x11
        /*000e*/ 	.short	(.L_4 - .L_3)
	.align		4
.L_3:
        /*0010*/ 	.word	index@(test)
        /*0014*/ 	.word	0x00000000


	//----- nvinfo : EIATTR_MIN_STACK_SIZE
	.align		4
.L_4:
        /*0018*/ 	.byte	0x04, 0x12
        /*001a*/ 	.short	(.L_6 - .L_5)
	.align		4
.L_5:
        /*001c*/ 	.word	index@(test)
        /*0020*/ 	.word	0x00000000
.L_6:


//--------------------- .nv.compat                --------------------------
	.section	.nv.compat,"",@"SHT_CUDA_COMPAT_INFO"
	.align	4
        /*0000*/ 	.byte	0x02, 0x09, 0x00, 0x00, 0x02, 0x02, 0x01, 0x00, 0x02, 0x05, 0x05, 0x00, 0x03, 0x07, 0x01, 0x01
        /*0010*/ 	.byte	0x02, 0x03, 0x00, 0x00, 0x02, 0x06, 0x01, 0x00, 0x04, 0x0b, 0x08, 0x00, 0x09, 0x00, 0x00, 0x00
        /*0020*/ 	.byte	0x00, 0x00, 0x00, 0x00


//--------------------- .nv.info.test             --------------------------
	.section	.nv.info.test,"",@"SHT_CUDA_INFO"
	.sectionflags	@""
	.align	4


	//----- nvinfo : EIATTR_CUDA_API_VERSION
	.align		4
        /*0000*/ 	.byte	0x04, 0x37
        /*0002*/ 	.short	(.L_8 - .L_7)
.L_7:
        /*0004*/ 	.word	0x00000082


	//----- nvinfo : EIATTR_KPARAM_INFO
	.align		4
.L_8:
        /*0008*/ 	.byte	0x04, 0x17
        /*000a*/ 	.short	(.L_10 - .L_9)
.L_9:
        /*000c*/ 	.word	0x00000000
        /*0010*/ 	.short	0x0000
        /*0012*/ 	.short	0x0000
        /*0014*/ 	.byte	0x00, 0xf0, 0x11, 0x00


	//----- nvinfo : EIATTR_SPARSE_MMA_MASK
	.align		4
.L_10:
        /*0018*/ 	.byte	0x03, 0x50
        /*001a*/ 	.short	0x0000


	//----- nvinfo : EIATTR_MAXREG_COUNT
	.align		4
        /*001c*/ 	.byte	0x03, 0x1b
        /*001e*/ 	.short	0x00ff


	//----- nvinfo : EIATTR_MERCURY_ISA_VERSION
	.align		4
        /*0020*/ 	.byte	0x03, 0x5f
        /*0022*/ 	.short	0x0101


	//----- nvinfo : EIATTR_VRC_CTA_INIT_COUNT
	.align		4
        /*0024*/ 	.byte	0x02, 0x4a
	.zero		1
	.zero		1


	//----- nvinfo : EIATTR_EXIT_INSTR_OFFSETS
	.align		4
        /*0028*/ 	.byte	0x04, 0x1c
        /*002a*/ 	.short	(.L_12 - .L_11)


	//   ....[0]....
.L_11:
        /*002c*/ 	.word	0x00000560


	//----- nvinfo : EIATTR_CBANK_PARAM_SIZE
	.align		4
.L_12:
        /*0030*/ 	.byte	0x03, 0x19
        /*0032*/ 	.short	0x0004


	//----- nvinfo : EIATTR_PARAM_CBANK
	.align		4
        /*0034*/ 	.byte	0x04, 0x0a
        /*0036*/ 	.short	(.L_14 - .L_13)
	.align		4
.L_13:
        /*0038*/ 	.word	index@(.nv.constant0.test)
        /*003c*/ 	.short	0x0380
        /*003e*/ 	.short	0x0004


	//----- nvinfo : EIATTR_SW_WAR
	.align		4
.L_14:
        /*0040*/ 	.byte	0x04, 0x36
        /*0042*/ 	.short	(.L_16 - .L_15)
.L_15:
        /*0044*/ 	.word	0x00000008
.L_16:


//--------------------- .nv.callgraph             --------------------------
	.section	.nv.callgraph,"",@"SHT_CUDA_CALLGRAPH"
	.align	4
	.sectionentsize	8
	.align		4
        /*0000*/ 	.word	0x00000000
	.align		4
        /*0004*/ 	.word	0xffffffff
	.align		4
        /*0008*/ 	.word	0x00000000
	.align		4
        /*000c*/ 	.word	0xfffffffe
	.align		4
        /*0010*/ 	.word	0x00000000
	.align		4
        /*0014*/ 	.word	0xfffffffd
	.align		4
        /*0018*/ 	.word	0x00000000
	.align		4
        /*001c*/ 	.word	0xfffffffc


//--------------------- .nv.constant4             --------------------------
	.section	.nv.constant4,"a",@progbits
	.align	8
	.align		8
.nv.constant4:
        /*0000*/ 	.dword	out


//--------------------- .text.test                --------------------------
	.section	.text.test,"ax",@progbits
	.align	128
.text.test:
        .type           test,@function
        .size           test,(.L_x_7 - test)
        .other          test,@"STO_CUDA_ENTRY STV_DEFAULT"
test:
[----:B------:R-:W0:Y:S01]  /*0000*/  LDCU UR8, c[0x0][0x380] ;  /* 0x00007000ff0877ac */ /* 0x000e220008000800 */
[----:B------:R-:W1:Y:S01]  /*0010*/  LDCU.64 UR14, c[0x0][0x358] ;  /* 0x00006b00ff0e77ac */ /* 0x000e620008000a00 */
[----:B------:R-:W-:Y:S01]  /*0020*/  UMOV UR6, 0x1 ;  /* 0x0000000100067882 */ /* 0x000fe20000000000 */
[----:B------:R-:W-:Y:S01]  /*0030*/  UMOV UR5, URZ ;  /* 0x000000ff00057c82 */ /* 0x000fe20008000000 */
[----:B0-----:R-:W-:-:S04]  /*0040*/  ULOP3.LUT UR8, UR8, 0x3f, URZ, 0xc0, !UPT ;  /* 0x0000003f08087892 */ /* 0x001fc8000f8ec0ff */
[----:B------:R-:W-:-:S09]  /*0050*/  UISETP.GE.U32.AND UP0, UPT, UR8, 0x1, UPT ;  /* 0x000000010800788c */ /* 0x000fd2000bf06070 */
[----:B-1----:R-:W-:Y:S05]  /*0060*/  BRA.U !UP0, `(.L_x_0) ;  /* 0x00000005082c7547 */ /* 0x002fea000b800000 */
[----:B------:R-:W-:Y:S01]  /*0070*/  UIADD3 UR16, UPT, UPT, UR8, 0x1, URZ ;  /* 0x0000000108107890 */ /* 0x000fe2000fffe0ff */
[----:B------:R-:W-:Y:S01]  /*0080*/  UMOV UR13, 0x1 ;  /* 0x00000001000d7882 */ /* 0x000fe20000000000 */
[----:B------:R-:W-:Y:S02]  /*0090*/  UMOV UR4, URZ ;  /* 0x000000ff00047c82 */ /* 0x000fe40008000000 */
[----:B------:R-:W-:Y:S01]  /*00a0*/  UISETP.GT.U32.AND UP1, UPT, UR16, 0x1, UPT ;  /* 0x000000011000788c */ /* 0x000fe2000bf24070 */
[----:B------:R-:W-:Y:S01]  /*00b0*/  UMOV UR17, 0x1 ;  /* 0x0000000100117882 */ /* 0x000fe20000000000 */
[----:B------:R-:W-:-:S07]  /*00c0*/  UPLOP3.LUT UP0, UPT, UPT, UPT, UPT, 0x80, 0x8 ;  /* 0x000000000008789c */ /* 0x000fce0003f0f070 */
[----:B------:R-:W-:Y:S05]  /*00d0*/  BRA.U UP1, `(.L_x_1) ;  /* 0x0000000101207547 */ /* 0x000fea000b800000 */
[----:B------:R-:W-:Y:S02]  /*00e0*/  UIMAD UR4, UR4, UR6, URZ ;  /* 0x00000006040472a4 */ /* 0x000fe4000f8e02ff */
[----:B------:R-:W-:Y:S02]  /*00f0*/  UIMAD.WIDE.U32 UR6, UR13, UR6, URZ ;  /* 0x000000060d0672a5 */ /* 0x000fe4000f8e00ff */
[----:B------:R-:W-:Y:S02]  /*0100*/  UIMAD UR4, UR13, UR5, UR4 ;  /* 0x000000050d0472a4 */ /* 0x000fe4000f8e0204 */
[----:B------:R-:W-:Y:S02]  /*0110*/  UPLOP3.LUT UP0, UPT, UPT, UPT, UPT, 0x40, 0x4 ;  /* 0x000000000004789c */ /* 0x000fe40003f0e870 */
[----:B------:R-:W-:Y:S01]  /*0120*/  UIADD3 UR5, UPT, UPT, UR7, UR4, URZ ;  /* 0x0000000407057290 */ /* 0x000fe2000fffe0ff */
[----:B------:R-:W-:Y:S02]  /*0130*/  UMOV UR17, 0x2 ;  /* 0x0000000200117882 */ /* 0x000fe40000000000 */
[----:B------:R-:W-:Y:S01]  /*0140*/  UMOV UR4, URZ ;  /* 0x000000ff00047c82 */ /* 0x000fe20008000000 */
[----:B------:R-:W-:-:S08]  /*0150*/  UMOV UR13, 0x2 ;  /* 0x00000002000d7882 */ /* 0x000fd00000000000 */
.L_x_1:
[----:B------:R-:W-:-:S04]  /*0160*/  UIADD3 UR7, UPT, UPT, UR16, -UR17, URZ ;  /* 0x8000001110077290 */ /* 0x000fc8000fffe0ff */
[----:B------:R-:W-:-:S09]  /*0170*/  UISETP.GT.AND UP1, UPT, UR7, 0x3, UPT ;  /* 0x000000030700788c */ /* 0x000fd2000bf24270 */
[----:B------:R-:W-:Y:S05]  /*0180*/  BRA.U !UP1, `(.L_x_2) ;  /* 0x0000000109747547 */ /* 0x000fea000b800000 */
[----:B------:R-:W-:Y:S02]  /*0190*/  UIADD3 UR8, UPT, UPT, UR8, -0x2, URZ ;  /* 0xfffffffe08087890 */ /* 0x000fe4000fffe0ff */
[----:B------:R-:W-:-:S11]  /*01a0*/  UPLOP3.LUT UP0, UPT, UPT, UPT, UPT, 0x40, 0x4 ;  /* 0x000000000004789c */ /* 0x000fd60003f0e870 */
.L_x_3:
[----:B------:R-:W-:Y:S02]  /*01b0*/  UIMAD UR9, UR4, UR6, URZ ;  /* 0x00000006040972a4 */ /* 0x000fe4000f8e02ff */
[----:B------:R-:W-:Y:S02]  /*01c0*/  UIADD3 UR11, UP1, UPT, UR13, 0x1, URZ ;  /* 0x000000010d0b7890 */ /* 0x000fe4000ff3e0ff */
[----:B------:R-:W-:Y:S02]  /*01d0*/  UIMAD UR9, UR5, UR13, UR9 ;  /* 0x0000000d050972a4 */ /* 0x000fe4000f8e0209 */
[----:B------:R-:W-:Y:S02]  /*01e0*/  UIMAD.WIDE.U32 UR6, UR13, UR6, URZ ;  /* 0x000000060d0672a5 */ /* 0x000fe4000f8e00ff */
[----:B------:R-:W-:Y:S02]  /*01f0*/  UIADD3.X UR5, UPT, UPT, URZ, UR4, URZ, UP1, !UPT ;  /* 0x00000004ff057290 */ /* 0x000fe40008ffe4ff */
[----:B------:R-:W-:-:S02]  /*0200*/  UIADD3 UR10, UP1, UPT, UR13, 0x2, URZ ;  /* 0x000000020d0a7890 */ /* 0x000fc4000ff3e0ff */
[----:B------:R-:W-:Y:S02]  /*0210*/  UIADD3 UR12, UPT, UPT, UR7, UR9, URZ ;  /* 0x00000009070c7290 */ /* 0x000fe4000fffe0ff */
[----:B------:R-:W-:Y:S02]  /*0220*/  UIMAD UR5, UR5, UR6, URZ ;  /* 0x00000006050572a4 */ /* 0x000fe4000f8e02ff */
[----:B------:R-:W-:Y:S02]  /*0230*/  UIMAD.WIDE.U32 UR6, UR11, UR6, URZ ;  /* 0x000000060b0672a5 */ /* 0x000fe4000f8e00ff */
[----:B------:R-:W-:Y:S02]  /*0240*/  UIADD3.X UR9, UPT, UPT, URZ, UR4, URZ, UP1, !UPT ;  /* 0x00000004ff097290 */ /* 0x000fe40008ffe4ff */
[----:B------:R-:W-:Y:S02]  /*0250*/  UIMAD UR11, UR11, UR12, UR5 ;  /* 0x0000000c0b0b72a4 */ /* 0x000fe4000f8e0205 */
[----:B------:R-:W-:-:S02]  /*0260*/  UIADD3 UR5, UP1, UPT, UR13, 0x3, URZ ;  /* 0x000000030d057890 */ /* 0x000fc4000ff3e0ff */
[----:B------:R-:W-:Y:S02]  /*0270*/  UIMAD UR12, UR9, UR6, URZ ;  /* 0x00000006090c72a4 */ /* 0x000fe4000f8e02ff */
[----:B------:R-:W-:Y:S02]  /*0280*/  UIADD3.X UR9, UPT, UPT, URZ, UR4, URZ, UP1, !UPT ;  /* 0x00000004ff097290 */ /* 0x000fe40008ffe4ff */
[----:B------:R-:W-:Y:S02]  /*0290*/  UIADD3 UR13, UP1, UPT, UR13, 0x4, URZ ;  /* 0x000000040d0d7890 */ /* 0x000fe4000ff3e0ff */
[----:B------:R-:W-:Y:S02]  /*02a0*/  UIADD3 UR17, UPT, UPT, UR17, 0x4, URZ ;  /* 0x0000000411117890 */ /* 0x000fe4000fffe0ff */
[----:B------:R-:W-:Y:S02]  /*02b0*/  UIADD3 UR11, UPT, UPT, UR7, UR11, URZ ;  /* 0x0000000b070b7290 */ /* 0x000fe4000fffe0ff */
[----:B------:R-:W-:-:S02]  /*02c0*/  UIADD3.X UR4, UPT, UPT, URZ, UR4, URZ, UP1, !UPT ;  /* 0x00000004ff047290 */ /* 0x000fc40008ffe4ff */
[----:B------:R-:W-:Y:S02]  /*02d0*/  UISETP.GE.AND UP1, UPT, UR17, UR8, UPT ;  /* 0x000000081100728c */ /* 0x000fe4000bf26270 */
[----:B------:R-:W-:Y:S02]  /*02e0*/  UIMAD.WIDE.U32 UR6, UR10, UR6, URZ ;  /* 0x000000060a0672a5 */ /* 0x000fe4000f8e00ff */
[----:B------:R-:W-:Y:S02]  /*02f0*/  UIMAD UR11, UR10, UR11, UR12 ;  /* 0x0000000b0a0b72a4 */ /* 0x000fe4000f8e020c */
[----:B------:R-:W-:Y:S02]  /*0300*/  UIMAD UR10, UR9, UR6, URZ ;  /* 0x00000006090a72a4 */ /* 0x000fe4000f8e02ff */
[----:B------:R-:W-:Y:S02]  /*0310*/  UIADD3 UR9, UPT, UPT, UR7, UR11, URZ ;  /* 0x0000000b07097290 */ /* 0x000fe4000fffe0ff */
[----:B------:R-:W-:-:S02]  /*0320*/  UIMAD.WIDE.U32 UR6, UR5, UR6, URZ ;  /* 0x00000006050672a5 */ /* 0x000fc4000f8e00ff */
[----:B------:R-:W-:-:S04]  /*0330*/  UIMAD UR5, UR5, UR9, UR10 ;  /* 0x00000009050572a4 */ /* 0x000fc8000f8e020a */
[----:B------:R-:W-:Y:S01]  /*0340*/  UIADD3 UR5, UPT, UPT, UR7, UR5, URZ ;  /* 0x0000000507057290 */ /* 0x000fe2000fffe0ff */
[----:B------:R-:W-:Y:S11]  /*0350*/  BRA.U !UP1, `(.L_x_3) ;  /* 0xfffffffd09947547 */ /* 0x000ff6000b83ffff */
.L_x_2:
[----:B------:R-:W-:-:S04]  /*0360*/  UIADD3 UR7, UPT, UPT, UR16, -UR17, URZ ;  /* 0x8000001110077290 */ /* 0x000fc8000fffe0ff */
[----:B------:R-:W-:-:S09]  /*0370*/  UISETP.GT.AND UP1, UPT, UR7, 0x1, UPT ;  /* 0x000000010700788c */ /* 0x000fd2000bf24270 */
[----:B------:R-:W-:Y:S05]  /*0380*/  BRA.U !UP1, `(.L_x_4) ;  /* 0x0000000109387547 */ /* 0x000fea000b800000 */
[----:B------:R-:W-:Y:S02]  /*0390*/  UIMAD UR9, UR4, UR6, URZ ;  /* 0x00000006040972a4 */ /* 0x000fe4000f8e02ff */
[----:B------:R-:W-:Y:S02]  /*03a0*/  UIADD3 UR8, UP0, UPT, UR13, 0x1, URZ ;  /* 0x000000010d087890 */ /* 0x000fe4000ff1e0ff */
[----:B------:R-:W-:Y:S02]  /*03b0*/  UIMAD UR9, UR13, UR5, UR9 ;  /* 0x000000050d0972a4 */ /* 0x000fe4000f8e0209 */
[----:B------:R-:W-:Y:S02]  /*03c0*/  UIMAD.WIDE.U32 UR6, UR13, UR6, URZ ;  /* 0x000000060d0672a5 */ /* 0x000fe4000f8e00ff */
[----:B------:R-:W-:Y:S02]  /*03d0*/  UIADD3.X UR5, UPT, UPT, URZ, UR4, URZ, UP0, !UPT ;  /* 0x00000004ff057290 */ /* 0x000fe400087fe4ff */
[----:B------:R-:W-:-:S02]  /*03e0*/  UIADD3 UR9, UPT, UPT, UR7, UR9, URZ ;  /* 0x0000000907097290 */ /* 0x000fc4000fffe0ff */
[----:B------:R-:W-:Y:S02]  /*03f0*/  UIMAD UR5, UR5, UR6, URZ ;  /* 0x00000006050572a4 */ /* 0x000fe4000f8e02ff */
[----:B------:R-:W-:Y:S02]  /*0400*/  UIADD3 UR13, UP0, UPT, UR13, 0x2, URZ ;  /* 0x000000020d0d7890 */ /* 0x000fe4000ff1e0ff */
[----:B------:R-:W-:Y:S02]  /*0410*/  UIMAD.WIDE.U32 UR6, UR8, UR6, URZ ;  /* 0x00000006080672a5 */ /* 0x000fe4000f8e00ff */
[----:B------:R-:W-:Y:S02]  /*0420*/  UIMAD UR5, UR9, UR8, UR5 ;  /* 0x00000008090572a4 */ /* 0x000fe4000f8e0205 */
[----:B------:R-:W-:Y:S02]  /*0430*/  UIADD3.X UR4, UPT, UPT, URZ, UR4, URZ, UP0, !UPT ;  /* 0x00000004ff047290 */ /* 0x000fe400087fe4ff */
[----:B------:R-:W-:-:S02]  /*0440*/  UIADD3 UR17, UPT, UPT, UR17, 0x2, URZ ;  /* 0x0000000211117890 */ /* 0x000fc4000fffe0ff */
[----:B------:R-:W-:Y:S02]  /*0450*/  UIADD3 UR5, UPT, UPT, UR7, UR5, URZ ;  /* 0x0000000507057290 */ /* 0x000fe4000fffe0ff */
[----:B------:R-:W-:-:S11]  /*0460*/  UPLOP3.LUT UP0, UPT, UPT, UPT, UPT, 0x40, 0x4 ;  /* 0x000000000004789c */ /* 0x000fd60003f0e870 */
.L_x_4:
[----:B------:R-:W-:-:S09]  /*0470*/  UISETP.NE.U32.OR UP0, UPT, UR17, UR16, UP0 ;  /* 0x000000101100728c */ /* 0x000fd20008705470 */
[----:B------:R-:W-:Y:S05]  /*0480*/  BRA.U !UP0, `(.L_x_0) ;  /* 0x0000000108247547 */ /* 0x000fea000b800000 */
.L_x_5:
[----:B------:R-:W-:Y:S02]  /*0490*/  UIMAD UR8, UR4, UR6, URZ ;  /* 0x00000006040872a4 */ /* 0x000fe4000f8e02ff */
[----:B------:R-:W-:Y:S02]  /*04a0*/  UIMAD.WIDE.U32 UR6, UR13, UR6, URZ ;  /* 0x000000060d0672a5 */ /* 0x000fe4000f8e00ff */
[----:B------:R-:W-:Y:S02]  /*04b0*/  UIMAD UR5, UR5, UR13, UR8 ;  /* 0x0000000d050572a4 */ /* 0x000fe4000f8e0208 */
[----:B------:R-:W-:Y:S02]  /*04c0*/  UIADD3 UR13, UP0, UPT, UR13, 0x1, URZ ;  /* 0x000000010d0d7890 */ /* 0x000fe4000ff1e0ff */
[----:B------:R-:W-:Y:S02]  /*04d0*/  UIADD3 UR17, UPT, UPT, UR17, 0x1, URZ ;  /* 0x0000000111117890 */ /* 0x000fe4000fffe0ff */
[----:B------:R-:W-:-:S02]  /*04e0*/  UIADD3.X UR4, UPT, UPT, URZ, UR4, URZ, UP0, !UPT ;  /* 0x00000004ff047290 */ /* 0x000fc400087fe4ff */
[----:B------:R-:W-:Y:S02]  /*04f0*/  UISETP.NE.U32.AND UP0, UPT, UR16, UR17, UPT ;  /* 0x000000111000728c */ /* 0x000fe4000bf05070 */
[----:B------:R-:W-:-:S07]  /*0500*/  UIADD3 UR5, UPT, UPT, UR7, UR5, URZ ;  /* 0x0000000507057290 */ /* 0x000fce000fffe0ff */
[----:B------:R-:W-:Y:S05]  /*0510*/  BRA.U UP0, `(.L_x_5) ;  /* 0xfffffffd00dc7547 */ /* 0x000fea000b83ffff */
.L_x_0:
[----:B------:R-:W0:Y:S01]  /*0520*/  LDC.64 R0, c[0x4][RZ] ;  /* 0x01000000ff007b82 */ /* 0x000e220000000a00 */
[----:B------:R-:W-:Y:S02]  /*0530*/  MOV R2, UR6 ;  /* 0x0000000600027c02 */ /* 0x000fe40008000f00 */
[----:B------:R-:W-:-:S05]  /*0540*/  MOV R3, UR5 ;  /* 0x0000000500037c02 */ /* 0x000fca0008000f00 */
[----:B0-----:R-:W-:Y:S01]  /*0550*/  STG.E.64 desc[UR14][R0.64], R2 ;  /* 0x0000000200007986 */ /* 0x001fe2000c101b0e */
[----:B------:R-:W-:Y:S05]  /*0560*/  EXIT ;  /* 0x000000000000794d */ /* 0x000fea0003800000 */
.L_x_6:
[----:B------:R-:W-:-:S00]  /*0570*/  BRA `(.L_x_6) ;  /* 0xfffffffc00fc7947 */ /* 0x000fc0000383ffff */
[----:B------:R-:W-:-:S00]  /*0580*/  NOP ;  /* 0x0000000000007918 */ /* 0x000fc00000000000 */
[----:B------:R-:W-:-:S00]  /*0590*/  NOP ;  /* 0x0000000000007918 */ /* 0x000fc00000000000 */
[----:B------:R-:W-:-:S00]  /*05a0*/  NOP ;  /* 0x0000000000007918 */ /* 0x000fc00000000000 */
[----:B------:R-:W-:-:S00]  /*05b0*/  NOP ;  /* 0x0000000000007918 */ /* 0x000fc00000000000 */
[----:B------:R-:W-:-:S00]  /*05c0*/  NOP ;  /* 0x0000000000007918 */ /* 0x000fc00000000000 */
[----:B------:R-:W-:-:S00]  /*05d0*/  NOP ;  /* 0x0000000000007918 */ /* 0x000fc00000000000 */
[----:B------:R-:W-:-:S00]  /*05e0*/  NOP ;  /* 0x0000000000007918 */ /* 0x000fc00000000000 */
[----:B------:R-:W-:-:S00]  /*05f0*/  NOP ;  /* 0x0000000000007918 */ /* 0x000fc00000000000 */
.L_x_7:


//--------------------- .nv.shared.reserved.0     --------------------------
	.section	.nv.shared.reserved.0,"aw",@nobits
	.weak		__nv_reservedSMEM_offset_0_alias
	.size		__nv_reservedSMEM_offset_0_alias, 0, 64
	.other		__nv_reservedSMEM_offset_0_alias,@"STO_CUDA_RESERVED_SHARED STV_DEFAULT"
__nv_reservedSMEM_offset_0_alias:
	.zero		0
	.zero		64


//--------------------- .nv.global                --------------------------
	.section	.nv.global,"aw",@nobits
	.align	8
.nv.global:
	.type		out,@object
	.size		out,(.L_0 - out)
out:
	.zero		8
.L_0:


//--------------------- .nv.constant0.test        --------------------------
	.section	.nv.constant0.test,"a",@progbits
	.sectionflags	@""
	.align	4
.nv.constant0.test:
	.zero		900


//--------------------- SYMBOLS --------------------------

	.type		.nv.reservedSmem.offset0,@object
	.size		.nv.reservedSmem.offset0,0x4
